//
// Generated by NVIDIA NVVM Compiler
//
// Compiler Build ID: CL-36424714
// Cuda compilation tools, release 13.0, V13.0.88
// Based on NVVM 20.0.0
//

.version 9.0
.target sm_100
.address_size 64

	// .globl	_Z3addiPPfS0_

.visible .entry _Z3addiPPfS0_(
	.param .u32 _Z3addiPPfS0__param_0,
	.param .u64 .ptr .align 1 _Z3addiPPfS0__param_1,
	.param .u64 .ptr .align 1 _Z3addiPPfS0__param_2
)
{
	.reg .pred 	%p<2>;
	.reg .b32 	%r<13>;
	.reg .b32 	%f<4>;
	.reg .b64 	%rd<15>;

	ld.param.u32 	%r3, [_Z3addiPPfS0__param_0];
	ld.param.u64 	%rd1, [_Z3addiPPfS0__param_1];
	ld.param.u64 	%rd2, [_Z3addiPPfS0__param_2];
	mov.u32 	%r5, %ctaid.x;
	shl.b32 	%r6, %r5, 5;
	mov.u32 	%r7, %tid.x;
	add.s32 	%r1, %r6, %r7;
	mov.u32 	%r8, %ctaid.y;
	shl.b32 	%r9, %r8, 5;
	mov.u32 	%r10, %tid.y;
	add.s32 	%r11, %r9, %r10;
	max.s32 	%r12, %r1, %r11;
	setp.ge.s32 	%p1, %r12, %r3;
	@%p1 bra 	$L__BB0_2;
	cvta.to.global.u64 	%rd3, %rd1;
	cvta.to.global.u64 	%rd4, %rd2;
	mul.wide.s32 	%rd5, %r1, 8;
	add.s64 	%rd6, %rd3, %rd5;
	ld.global.u64 	%rd7, [%rd6];
	cvta.to.global.u64 	%rd8, %rd7;
	mul.wide.u32 	%rd9, %r11, 4;
	add.s64 	%rd10, %rd8, %rd9;
	ld.global.f32 	%f1, [%rd10];
	add.s64 	%rd11, %rd4, %rd5;
	ld.global.u64 	%rd12, [%rd11];
	cvta.to.global.u64 	%rd13, %rd12;
	add.s64 	%rd14, %rd13, %rd9;
	ld.global.f32 	%f2, [%rd14];
	add.f32 	%f3, %f1, %f2;
	st.global.f32 	[%rd14], %f3;
$L__BB0_2:
	ret;

}


// ===== COMPILED SASS (sm_100) =====

	.target	sm_100

	.elftype	@"ET_EXEC"


//--------------------- .note.nv.tkinfo           --------------------------
	.section	.note.nv.tkinfo,"",@"SHT_NOTE"
	.sectionflags	@"SHF_NOTE_NV_TKINFO"
	.tkinfo
        /*0018*/ 	.word	0x00000002
        /*0030*/ 	.string	""
        /*0030*/ 	.string	"ptxas"
        /*0030*/ 	.string	"Cuda compilation tools, release 13.0, V13.0.88"
        /*0030*/ 	.string	"Build cuda_13.0.r13.0/compiler.36424714_0"
        /*0030*/ 	.string	"-arch sm_100 -m 64 "



//--------------------- .note.nv.cuinfo           --------------------------
	.section	.note.nv.cuinfo,"",@"SHT_NOTE"
	.sectionflags	@"SHF_NOTE_NV_CUINFO"
        /*0018*/ 	.short	0x0002
        /*001a*/ 	.short	0x0064
        /*001c*/ 	.short	0x0082
	.zero		2


//--------------------- .nv.info                  --------------------------
	.section	.nv.info,"",@"SHT_CUDA_INFO"
	.align	4


	//----- nvinfo : EIATTR_REGCOUNT
	.align		4
        /*0000*/ 	.byte	0x04, 0x2f
        /*0002*/ 	.short	(.L_1 - .L_0)
	.align		4
.L_0:
        /*0004*/ 	.word	index@(_Z3addiPPfS0_)
        /*0008*/ 	.word	0x0000000e


	//----- nvinfo : EIATTR_FRAME_SIZE
	.align		4
.L_1:
        /*000c*/ 	.byte	0x04, 0x11
        /*000e*/ 	.short	(.L_3 - .L_2)
	.align		4
.L_2:
        /*0010*/ 	.word	index@(_Z3addiPPfS0_)
        /*0014*/ 	.word	0x00000000


	//----- nvinfo : EIATTR_MIN_STACK_SIZE
	.align		4
.L_3:
        /*0018*/ 	.byte	0x04, 0x12
        /*001a*/ 	.short	(.L_5 - .L_4)
	.align		4
.L_4:
        /*001c*/ 	.word	index@(_Z3addiPPfS0_)
        /*0020*/ 	.word	0x00000000
.L_5:


//--------------------- .nv.compat                --------------------------
	.section	.nv.compat,"",@"SHT_CUDA_COMPAT_INFO"
	.align	4
        /*0000*/ 	.byte	0x02, 0x09, 0x00, 0x00, 0x02, 0x02, 0x01, 0x00, 0x02, 0x05, 0x05, 0x00, 0x03, 0x07, 0x01, 0x01
        /*0010*/ 	.byte	0x02, 0x03, 0x00, 0x00, 0x02, 0x06, 0x01, 0x00, 0x04, 0x0b, 0x08, 0x00, 0x09, 0x00, 0x00, 0x00
        /*0020*/ 	.byte	0x00, 0x00, 0x00, 0x00


//--------------------- .nv.info._Z3addiPPfS0_    --------------------------
	.section	.nv.info._Z3addiPPfS0_,"",@"SHT_CUDA_INFO"
	.sectionflags	@""
	.align	4


	//----- nvinfo : EIATTR_CUDA_API_VERSION
	.align		4
        /*0000*/ 	.byte	0x04, 0x37
        /*0002*/ 	.short	(.L_7 - .L_6)
.L_6:
        /*0004*/ 	.word	0x00000082


	//----- nvinfo : EIATTR_KPARAM_INFO
	.align		4
.L_7:
        /*0008*/ 	.byte	0x04, 0x17
        /*000a*/ 	.short	(.L_9 - .L_8)
.L_8:
        /*000c*/ 	.word	0x00000000
        /*0010*/ 	.short	0x0002
        /*0012*/ 	.short	0x0010
        /*0014*/ 	.byte	0x00, 0xf5, 0x21, 0x00


	//----- nvinfo : EIATTR_KPARAM_INFO
	.align		4
.L_9:
        /*0018*/ 	.byte	0x04, 0x17
        /*001a*/ 	.short	(.L_11 - .L_10)
.L_10:
        /*001c*/ 	.word	0x00000000
        /*0020*/ 	.short	0x0001
        /*0022*/ 	.short	0x0008
        /*0024*/ 	.byte	0x00, 0xf5, 0x21, 0x00


	//----- nvinfo : EIATTR_KPARAM_INFO
	.align		4
.L_11:
        /*0028*/ 	.byte	0x04, 0x17
        /*002a*/ 	.short	(.L_13 - .L_12)
.L_12:
        /*002c*/ 	.word	0x00000000
        /*0030*/ 	.short	0x0000
        /*0032*/ 	.short	0x0000
        /*0034*/ 	.byte	0x00, 0xf0, 0x11, 0x00


	//----- nvinfo : EIATTR_SPARSE_MMA_MASK
	.align		4
.L_13:
        /*0038*/ 	.byte	0x03, 0x50
        /*003a*/ 	.short	0x0000


	//----- nvinfo : EIATTR_MAXREG_COUNT
	.align		4
        /*003c*/ 	.byte	0x03, 0x1b
        /*003e*/ 	.short	0x00ff


	//----- nvinfo : EIATTR_MERCURY_ISA_VERSION
	.align		4
        /*0040*/ 	.byte	0x03, 0x5f
        /*0042*/ 	.short	0x0101


	//----- nvinfo : EIATTR_VRC_CTA_INIT_COUNT
	.align		4
        /*0044*/ 	.byte	0x02, 0x4a
	.zero		1
	.zero		1


	//----- nvinfo : EIATTR_EXIT_INSTR_OFFSETS
	.align		4
        /*0048*/ 	.byte	0x04, 0x1c
        /*004a*/ 	.short	(.L_15 - .L_14)


	//   ....[0]....
.L_14:
        /*004c*/ 	.word	0x000000a0


	//   ....[1]....
        /*0050*/ 	.word	0x00000180


	//----- nvinfo : EIATTR_CBANK_PARAM_SIZE
	.align		4
.L_15:
        /*0054*/ 	.byte	0x03, 0x19
        /*0056*/ 	.short	0x0018


	//----- nvinfo : EIATTR_PARAM_CBANK
	.align		4
        /*0058*/ 	.byte	0x04, 0x0a
        /*005a*/ 	.short	(.L_17 - .L_16)
	.align		4
.L_16:
        /*005c*/ 	.word	index@(.nv.constant0._Z3addiPPfS0_)
        /*0060*/ 	.short	0x0380
        /*0062*/ 	.short	0x0018


	//----- nvinfo : EIATTR_SW_WAR
	.align		4
.L_17:
        /*0064*/ 	.byte	0x04, 0x36
        /*0066*/ 	.short	(.L_19 - .L_18)
.L_18:
        /*0068*/ 	.word	0x00000008
.L_19:


//--------------------- .nv.callgraph             --------------------------
	.section	.nv.callgraph,"",@"SHT_CUDA_CALLGRAPH"
	.align	4
	.sectionentsize	8
	.align		4
        /*0000*/ 	.word	0x00000000
	.align		4
        /*0004*/ 	.word	0xffffffff
	.align		4
        /*0008*/ 	.word	0x00000000
	.align		4
        /*000c*/ 	.word	0xfffffffe
	.align		4
        /*0010*/ 	.word	0x00000000
	.align		4
        /*0014*/ 	.word	0xfffffffd
	.align		4
        /*0018*/ 	.word	0x00000000
	.align		4
        /*001c*/ 	.word	0xfffffffc


//--------------------- .text._Z3addiPPfS0_       --------------------------
	.section	.text._Z3addiPPfS0_,"ax",@progbits
	.align	128
        .global         _Z3addiPPfS0_
        .type           _Z3addiPPfS0_,@function
        .size           _Z3addiPPfS0_,(.L_x_1 - _Z3addiPPfS0_)
        .other          _Z3addiPPfS0_,@"STO_CUDA_ENTRY STV_DEFAULT"
_Z3addiPPfS0_:
.text._Z3addiPPfS0_:
[----:B------:R-:W-:Y:S01]  /*0000*/  LDC R1, c[0x0][0x37c] ;  /* 0x0000df00ff017b82 */ /* 0x000fe20000000800 */
[----:B------:R-:W0:Y:S01]  /*0010*/  S2R R5, SR_CTAID.X ;  /* 0x0000000000057919 */ /* 0x000e220000002500 */
[----:B------:R-:W1:Y:S01]  /*0020*/  LDCU UR4, c[0x0][0x380] ;  /* 0x00007000ff0477ac */ /* 0x000e620008000800 */
[----:B------:R-:W0:Y:S01]  /*0030*/  S2R R0, SR_TID.X ;  /* 0x0000000000007919 */ /* 0x000e220000002100 */
[----:B------:R-:W2:Y:S01]  /*0040*/  S2R R9, SR_CTAID.Y ;  /* 0x0000000000097919 */ /* 0x000ea20000002600 */
[----:B------:R-:W2:Y:S01]  /*0050*/  S2R R2, SR_TID.Y ;  /* 0x0000000000027919 */ /* 0x000ea20000002200 */
[----:B0-----:R-:W-:Y:S02]  /*0060*/  LEA R5, R5, R0, 0x5 ;  /* 0x0000000005057211 */ /* 0x001fe400078e28ff */
[----:B--2---:R-:W-:-:S04]  /*0070*/  LEA R9, R9, R2, 0x5 ;  /* 0x0000000209097211 */ /* 0x004fc800078e28ff */
[----:B------:R-:W-:-:S04]  /*0080*/  VIMNMX R0, PT, PT, R5, R9, !PT ;  /* 0x0000000905007248 */ /* 0x000fc80007fe0100 */
[----:B-1----:R-:W-:-:S13]  /*0090*/  ISETP.GE.AND P0, PT, R0, UR4, PT ;  /* 0x0000000400007c0c */ /* 0x002fda000bf06270 */
[----:B------:R-:W-:Y:S05]  /*00a0*/  @P0 EXIT ;  /* 0x000000000000094d */ /* 0x000fea0003800000 */
[----:B------:R-:W0:Y:S01]  /*00b0*/  LDC.64 R2, c[0x0][0x388] ;  /* 0x0000e200ff027b82 */ /* 0x000e220000000a00 */
[----:B------:R-:W1:Y:S07]  /*00c0*/  LDCU.64 UR4, c[0x0][0x358] ;  /* 0x00006b00ff0477ac */ /* 0x000e6e0008000a00 */
[----:B------:R-:W2:Y:S01]  /*00d0*/  LDC.64 R6, c[0x0][0x390] ;  /* 0x0000e400ff067b82 */ /* 0x000ea20000000a00 */
[----:B0-----:R-:W-:-:S06]  /*00e0*/  IMAD.WIDE R2, R5, 0x8, R2 ;  /* 0x0000000805027825 */ /* 0x001fcc00078e0202 */
[----:B-1----:R-:W3:Y:S01]  /*00f0*/  LDG.E.64 R2, desc[UR4][R2.64] ;  /* 0x0000000402027981 */ /* 0x002ee2000c1e1b00 */
[----:B--2---:R-:W-:-:S06]  /*0100*/  IMAD.WIDE R6, R5, 0x8, R6 ;  /* 0x0000000805067825 */ /* 0x004fcc00078e0206 */
[----:B------:R-:W2:Y:S01]  /*0110*/  LDG.E.64 R6, desc[UR4][R6.64] ;  /* 0x0000000406067981 */ /* 0x000ea2000c1e1b00 */
[----:B---3--:R-:W-:-:S06]  /*0120*/  IMAD.WIDE.U32 R4, R9, 0x4, R2 ;  /* 0x0000000409047825 */ /* 0x008fcc00078e0002 */
[----:B------:R-:W3:Y:S01]  /*0130*/  LDG.E R4, desc[UR4][R4.64] ;  /* 0x0000000404047981 */ /* 0x000ee2000c1e1900 */
[----:B--2---:R-:W-:-:S05]  /*0140*/  IMAD.WIDE.U32 R8, R9, 0x4, R6 ;  /* 0x0000000409087825 */ /* 0x004fca00078e0006 */
[----:B------:R-:W3:Y:S02]  /*0150*/  LDG.E R11, desc[UR4][R8.64] ;  /* 0x00000004080b7981 */ /* 0x000ee4000c1e1900 */
[----:B---3--:R-:W-:-:S05]  /*0160*/  FADD R11, R4, R11 ;  /* 0x0000000b040b7221 */ /* 0x008fca0000000000 */
[----:B------:R-:W-:Y:S01]  /*0170*/  STG.E desc[UR4][R8.64], R11 ;  /* 0x0000000b08007986 */ /* 0x000fe2000c101904 */
[----:B------:R-:W-:Y:S05]  /*0180*/  EXIT ;  /* 0x000000000000794d */ /* 0x000fea0003800000 */
.L_x_0:
[----:B------:R-:W-:-:S00]  /*0190*/  BRA `(.L_x_0) ;  /* 0xfffffffc00fc7947 */ /* 0x000fc0000383ffff */
[----:B------:R-:W-:-:S00]  /*01a0*/  NOP ;  /* 0x0000000000007918 */ /* 0x000fc00000000000 */
        /* <DEDUP_REMOVED lines=13> */
.L_x_1:


//--------------------- .nv.shared.reserved.0     --------------------------
	.section	.nv.shared.reserved.0,"aw",@nobits
	.weak		__nv_reservedSMEM_offset_0_alias
	.size		__nv_reservedSMEM_offset_0_alias, 0, 64
	.other		__nv_reservedSMEM_offset_0_alias,@"STO_CUDA_RESERVED_SHARED STV_DEFAULT"
__nv_reservedSMEM_offset_0_alias:
	.zero		0
	.zero		64


//--------------------- .nv.constant0._Z3addiPPfS0_ --------------------------
	.section	.nv.constant0._Z3addiPPfS0_,"a",@progbits
	.sectionflags	@""
	.align	4
.nv.constant0._Z3addiPPfS0_:
	.zero		920


//--------------------- SYMBOLS --------------------------

	.type		.nv.reservedSmem.offset0,@object
	.size		.nv.reservedSmem.offset0,0x4
